	.headerflags	@"EF_CUDA_TEXMODE_UNIFIED EF_CUDA_64BIT_ADDRESS EF_CUDA_ACCELERATORS EF_CUDA_SM90 EF_CUDA_VIRTUAL_SM(EF_CUDA_SM90)"
	.elftype	@"ET_EXEC"


//--------------------- .nv.info                  --------------------------
	.section	.nv.info,"",@"SHT_CUDA_INFO"
	.align	4


	//----- nvinfo : EIATTR_REGCOUNT
	.align		4
        /*0000*/ 	.byte	0x04, 0x2f
        /*0002*/ 	.short	(.L_3 - .L_2)
	.align		4
.L_2:
        /*0004*/ 	.word	index@(triton_poi_fused__native_batch_norm_legit_no_training_convolution_relu_5)
        /*0008*/ 	.word	0x0000001a


	//----- nvinfo : EIATTR_MIN_STACK_SIZE
	.align		4
.L_3:
        /*000c*/ 	.byte	0x04, 0x12
        /*000e*/ 	.short	(.L_5 - .L_4)
	.align		4
.L_4:
        /*0010*/ 	.word	index@(triton_poi_fused__native_batch_norm_legit_no_training_convolution_relu_5)
        /*0014*/ 	.word	0x00000000


	//----- nvinfo : EIATTR_FRAME_SIZE
	.align		4
.L_5:
        /*0018*/ 	.byte	0x04, 0x11
        /*001a*/ 	.short	(.L_7 - .L_6)
	.align		4
.L_6:
        /*001c*/ 	.word	index@(triton_poi_fused__native_batch_norm_legit_no_training_convolution_relu_5)
        /*0020*/ 	.word	0x00000000


	//----- nvinfo : EIATTR_MIN_STACK_SIZE
	.align		4
.L_7:
        /*0024*/ 	.byte	0x04, 0x12
        /*0026*/ 	.short	(.L_9 - .L_8)
	.align		4
.L_8:
        /*0028*/ 	.word	index@(triton_poi_fused__native_batch_norm_legit_no_training_convolution_relu_5)
        /*002c*/ 	.word	0x00000000
.L_9:


//--------------------- .nv.info.triton_poi_fused__native_batch_norm_legit_no_training_convolution_relu_5 --------------------------
	.section	.nv.info.triton_poi_fused__native_batch_norm_legit_no_training_convolution_relu_5,"",@"SHT_CUDA_INFO"
	.sectionflags	@""
	.align	4


	//----- nvinfo : EIATTR_CUDA_API_VERSION
	.align		4
        /*0000*/ 	.byte	0x04, 0x37
        /*0002*/ 	.short	(.L_11 - .L_10)
.L_10:
        /*0004*/ 	.word	0x0000007c


	//----- nvinfo : EIATTR_KPARAM_INFO
	.align		4
.L_11:
        /*0008*/ 	.byte	0x04, 0x17
        /*000a*/ 	.short	(.L_13 - .L_12)
.L_12:
        /*000c*/ 	.word	0x00000000
        /*0010*/ 	.short	0x0007
        /*0012*/ 	.short	0x0038
        /*0014*/ 	.byte	0x00, 0xf0, 0x11, 0x00


	//----- nvinfo : EIATTR_KPARAM_INFO
	.align		4
.L_13:
        /*0018*/ 	.byte	0x04, 0x17
        /*001a*/ 	.short	(.L_15 - .L_14)
.L_14:
        /*001c*/ 	.word	0x00000000
        /*0020*/ 	.short	0x0006
        /*0022*/ 	.short	0x0030
        /*0024*/ 	.byte	0x00, 0xf4, 0x21, 0x00


	//----- nvinfo : EIATTR_KPARAM_INFO
	.align		4
.L_15:
        /*0028*/ 	.byte	0x04, 0x17
        /*002a*/ 	.short	(.L_17 - .L_16)
.L_16:
        /*002c*/ 	.word	0x00000000
        /*0030*/ 	.short	0x0005
        /*0032*/ 	.short	0x0028
        /*0034*/ 	.byte	0x00, 0xf4, 0x21, 0x00


	//----- nvinfo : EIATTR_KPARAM_INFO
	.align		4
.L_17:
        /*0038*/ 	.byte	0x04, 0x17
        /*003a*/ 	.short	(.L_19 - .L_18)
.L_18:
        /*003c*/ 	.word	0x00000000
        /*0040*/ 	.short	0x0004
        /*0042*/ 	.short	0x0020
        /*0044*/ 	.byte	0x00, 0xf4, 0x21, 0x00


	//----- nvinfo : EIATTR_KPARAM_INFO
	.align		4
.L_19:
        /*0048*/ 	.byte	0x04, 0x17
        /*004a*/ 	.short	(.L_21 - .L_20)
.L_20:
        /*004c*/ 	.word	0x00000000
        /*0050*/ 	.short	0x0003
        /*0052*/ 	.short	0x0018
        /*0054*/ 	.byte	0x00, 0xf4, 0x21, 0x00


	//----- nvinfo : EIATTR_KPARAM_INFO
	.align		4
.L_21:
        /*0058*/ 	.byte	0x04, 0x17
        /*005a*/ 	.short	(.L_23 - .L_22)
.L_22:
        /*005c*/ 	.word	0x00000000
        /*0060*/ 	.short	0x0002
        /*0062*/ 	.short	0x0010
        /*0064*/ 	.byte	0x00, 0xf4, 0x21, 0x00


	//----- nvinfo : EIATTR_KPARAM_INFO
	.align		4
.L_23:
        /*0068*/ 	.byte	0x04, 0x17
        /*006a*/ 	.short	(.L_25 - .L_24)
.L_24:
        /*006c*/ 	.word	0x00000000
        /*0070*/ 	.short	0x0001
        /*0072*/ 	.short	0x0008
        /*0074*/ 	.byte	0x00, 0xf4, 0x21, 0x00


	//----- nvinfo : EIATTR_KPARAM_INFO
	.align		4
.L_25:
        /*0078*/ 	.byte	0x04, 0x17
        /*007a*/ 	.short	(.L_27 - .L_26)
.L_26:
        /*007c*/ 	.word	0x00000000
        /*0080*/ 	.short	0x0000
        /*0082*/ 	.short	0x0000
        /*0084*/ 	.byte	0x00, 0xf4, 0x21, 0x00


	//----- nvinfo : EIATTR_SPARSE_MMA_MASK
	.align		4
.L_27:
        /*0088*/ 	.byte	0x03, 0x50
        /*008a*/ 	.short	0x0000


	//----- nvinfo : EIATTR_MAXREG_COUNT
	.align		4
        /*008c*/ 	.byte	0x03, 0x1b
        /*008e*/ 	.short	0x00ff


	//----- nvinfo : EIATTR_EXIT_INSTR_OFFSETS
	.align		4
        /*0090*/ 	.byte	0x04, 0x1c
        /*0092*/ 	.short	(.L_29 - .L_28)


	//   ....[0]....
.L_28:
        /*0094*/ 	.word	0x00000470


	//----- nvinfo : EIATTR_REQNTID
	.align		4
.L_29:
        /*0098*/ 	.byte	0x04, 0x10
        /*009a*/ 	.short	(.L_31 - .L_30)
.L_30:
        /*009c*/ 	.word	0x00000080
        /*00a0*/ 	.word	0x00000001
        /*00a4*/ 	.word	0x00000001


	//----- nvinfo : EIATTR_CBANK_PARAM_SIZE
	.align		4
.L_31:
        /*00a8*/ 	.byte	0x03, 0x19
        /*00aa*/ 	.short	0x003c


	//----- nvinfo : EIATTR_PARAM_CBANK
	.align		4
        /*00ac*/ 	.byte	0x04, 0x0a
        /*00ae*/ 	.short	(.L_33 - .L_32)
	.align		4
.L_32:
        /*00b0*/ 	.word	index@(.nv.constant0.triton_poi_fused__native_batch_norm_legit_no_training_convolution_relu_5)
        /*00b4*/ 	.short	0x0210
        /*00b6*/ 	.short	0x003c


	//----- nvinfo : EIATTR_SW_WAR
	.align		4
.L_33:
        /*00b8*/ 	.byte	0x04, 0x36
        /*00ba*/ 	.short	(.L_35 - .L_34)
.L_34:
        /*00bc*/ 	.word	0x00000008
.L_35:


//--------------------- .nv.callgraph             --------------------------
	.section	.nv.callgraph,"",@"SHT_CUDA_CALLGRAPH"
	.align	4
	.sectionentsize	8
	.align		4
        /*0000*/ 	.word	0x00000000
	.align		4
        /*0004*/ 	.word	0xffffffff
	.align		4
        /*0008*/ 	.word	0x00000000
	.align		4
        /*000c*/ 	.word	0xfffffffe
	.align		4
        /*0010*/ 	.word	0x00000000
	.align		4
        /*0014*/ 	.word	0xfffffffd
	.align		4
        /*0018*/ 	.word	0x00000000
	.align		4
        /*001c*/ 	.word	0xfffffffc


//--------------------- .nv.constant4             --------------------------
	.section	.nv.constant4,"a",@progbits
	.align	8
	.align		8
.nv.constant4:
        /*0000*/ 	.dword	_$_str
	.align		8
        /*0008*/ 	.dword	_$_str_$_2


//--------------------- .text.triton_poi_fused__native_batch_norm_legit_no_training_convolution_relu_5 --------------------------
	.section	.text.triton_poi_fused__native_batch_norm_legit_no_training_convolution_relu_5,"ax",@progbits
	.align	128
        .global         triton_poi_fused__native_batch_norm_legit_no_training_convolution_relu_5
        .type           triton_poi_fused__native_batch_norm_legit_no_training_convolution_relu_5,@function
        .size           triton_poi_fused__native_batch_norm_legit_no_training_convolution_relu_5,(.L_x_1 - triton_poi_fused__native_batch_norm_legit_no_training_convolution_relu_5)
        .other          triton_poi_fused__native_batch_norm_legit_no_training_convolution_relu_5,@"STO_CUDA_ENTRY STV_DEFAULT"
triton_poi_fused__native_batch_norm_legit_no_training_convolution_relu_5:
.text.triton_poi_fused__native_batch_norm_legit_no_training_convolution_relu_5:
[----:B------:R-:W-:Y:S01]  /*0000*/  LDC R1, c[0x0][0x28] ;  /* 0x00000a00ff017b82 */ /* 0x000fe20000000800 */
[----:B------:R-:W1:Y:S07]  /*0010*/  S2R R0, SR_TID.X ;  /* 0x0000000000007919 */ /* 0x000e6e0000002100 */
[----:B------:R-:W2:Y:S01]  /*0020*/  LDC.64 R20, c[0x0][0x228] ;  /* 0x00008a00ff147b82 */ /* 0x000ea20000000a00 */
[----:B------:R-:W-:Y:S01]  /*0030*/  ULDC.64 UR4, c[0x0][0x208] ;  /* 0x0000820000047ab9 */ /* 0x000fe20000000a00 */
[----:B------:R-:W3:Y:S06]  /*0040*/  S2R R5, SR_CTAID.X ;  /* 0x0000000000057919 */ /* 0x000eec0000002500 */
[----:B------:R-:W4:Y:S08]  /*0050*/  LDC.64 R16, c[0x0][0x218] ;  /* 0x00008600ff107b82 */ /* 0x000f300000000a00 */
[----:B------:R-:W5:Y:S08]  /*0060*/  LDC.64 R18, c[0x0][0x220] ;  /* 0x00008800ff127b82 */ /* 0x000f700000000a00 */
[----:B------:R-:W5:Y:S01]  /*0070*/  LDC.64 R12, c[0x0][0x230] ;  /* 0x00008c00ff0c7b82 */ /* 0x000f620000000a00 */
[----:B-1----:R-:W-:-:S07]  /*0080*/  SHF.L.U32 R0, R0, 0x2, RZ ;  /* 0x0000000200007819 */ /* 0x002fce00000006ff */
[----:B------:R-:W1:Y:S01]  /*0090*/  LDC.64 R8, c[0x0][0x238] ;  /* 0x00008e00ff087b82 */ /* 0x000e620000000a00 */
[----:B---3--:R-:W-:Y:S02]  /*00a0*/  SHF.R.S32.HI R3, RZ, 0x16, R5 ;  /* 0x00000016ff037819 */ /* 0x008fe40000011405 */
[----:B------:R-:W-:Y:S02]  /*00b0*/  LOP3.LUT R0, R0, 0x1fc, RZ, 0xc0, !PT ;  /* 0x000001fc00007812 */ /* 0x000fe400078ec0ff */
[----:B------:R-:W-:Y:S02]  /*00c0*/  SGXT R3, R3, 0x1 ;  /* 0x000000010303781a */ /* 0x000fe40000000200 */
[----:B------:R-:W-:-:S04]  /*00d0*/  LEA R0, R5, R0, 0x9 ;  /* 0x0000000005007211 */ /* 0x000fc800078e48ff */
[----:B------:R-:W-:-:S04]  /*00e0*/  LEA.HI R3, R3, R0, RZ, 0x8 ;  /* 0x0000000003037211 */ /* 0x000fc800078f40ff */
[----:B------:R-:W-:-:S04]  /*00f0*/  SHF.R.S32.HI R3, RZ, 0x8, R3 ;  /* 0x00000008ff037819 */ /* 0x000fc80000011403 */
[----:B------:R-:W-:-:S04]  /*0100*/  LEA.HI R2, R3, R3, RZ, 0x6 ;  /* 0x0000000303027211 */ /* 0x000fc800078f30ff */
[----:B------:R-:W-:-:S04]  /*0110*/  LOP3.LUT R2, R2, 0xffffffc0, RZ, 0xc0, !PT ;  /* 0xffffffc002027812 */ /* 0x000fc800078ec0ff */
[----:B------:R-:W-:Y:S02]  /*0120*/  IADD3 R15, R3, -R2, RZ ;  /* 0x80000002030f7210 */ /* 0x000fe40007ffe0ff */
[----:B------:R-:W3:Y:S03]  /*0130*/  LDC.64 R2, c[0x0][0x210] ;  /* 0x00008400ff027b82 */ /* 0x000ee60000000a00 */
[----:B--2---:R-:W-:-:S05]  /*0140*/  IMAD.WIDE R20, R15, 0x4, R20 ;  /* 0x000000040f147825 */ /* 0x004fca00078e0214 */
[----:B------:R2:W2:Y:S01]  /*0150*/  LDG.E.EL R10, desc[UR4][R20.64] ;  /* 0x00000004140a7981 */ /* 0x0004a2000c2e1900 */
[----:B----4-:R-:W-:-:S04]  /*0160*/  IMAD.WIDE R16, R15, 0x4, R16 ;  /* 0x000000040f107825 */ /* 0x010fc800078e0210 */
[----:B-----5:R-:W-:Y:S01]  /*0170*/  IMAD.WIDE R18, R15, 0x4, R18 ;  /* 0x000000040f127825 */ /* 0x020fe200078e0212 */
[----:B------:R4:W5:Y:S04]  /*0180*/  LDG.E.EL R11, desc[UR4][R16.64] ;  /* 0x00000004100b7981 */ /* 0x000968000c2e1900 */
[----:B------:R-:W5:Y:S01]  /*0190*/  LDG.E.EL R14, desc[UR4][R18.64] ;  /* 0x00000004120e7981 */ /* 0x000f62000c2e1900 */
[----:B---3--:R-:W-:-:S05]  /*01a0*/  IMAD.WIDE R2, R0, 0x4, R2 ;  /* 0x0000000400027825 */ /* 0x008fca00078e0202 */
[----:B------:R-:W5:Y:S01]  /*01b0*/  LDG.E.128 R4, desc[UR4][R2.64] ;  /* 0x0000000402047981 */ /* 0x000f62000c1e1d00 */
[----:B0-2---:R-:W-:-:S04]  /*01c0*/  IMAD.WIDE R20, R15, 0x4, R12 ;  /* 0x000000040f147825 */ /* 0x005fc800078e020c */
[----:B-1----:R-:W-:Y:S01]  /*01d0*/  IMAD.WIDE R22, R15, 0x4, R8 ;  /* 0x000000040f167825 */ /* 0x002fe200078e0208 */
[----:B------:R-:W2:Y:S01]  /*01e0*/  LDG.E.EL R12, desc[UR4][R20.64] ;  /* 0x00000004140c7981 */ /* 0x000ea2000c2e1900 */
[----:B----4-:R-:W-:Y:S01]  /*01f0*/  HFMA2.MMA R16, -RZ, RZ, 1.625, 0 ;  /* 0x3e800000ff107435 */ /* 0x010fe200000001ff */
[----:B------:R-:W0:Y:S02]  /*0200*/  LDC.64 R8, c[0x0][0x240] ;  /* 0x00009000ff087b82 */ /* 0x000e240000000a00 */
[----:B------:R-:W2:Y:S01]  /*0210*/  LDG.E.EL R13, desc[UR4][R22.64] ;  /* 0x00000004160d7981 */ /* 0x000ea2000c2e1900 */
[----:B------:R-:W-:-:S04]  /*0220*/  FADD R10, R10, 9.9999997473787516356e-06 ;  /* 0x3727c5ac0a0a7421 */ /* 0x000fc80000000000 */
[----:B------:R-:W1:Y:S02]  /*0230*/  MUFU.SQRT R15, R10 ;  /* 0x0000000a000f7308 */ /* 0x000e640000002000 */
[C---:B-1----:R-:W-:Y:S02]  /*0240*/  FSETP.GT.AND P0, PT, R15.reuse, 8.50705917302346158658e+37, PT ;  /* 0x7e8000000f00780b */ /* 0x042fe40003f04000 */
[----:B------:R-:W-:-:S11]  /*0250*/  FSETP.GEU.AND P1, PT, R15, 1.175494350822287508e-38, PT ;  /* 0x008000000f00780b */ /* 0x000fd60003f2e000 */
[----:B------:R-:W-:-:S04]  /*0260*/  @P0 FMUL R15, R15, 0.25 ;  /* 0x3e8000000f0f0820 */ /* 0x000fc80000400000 */
[----:B------:R-:W-:-:S06]  /*0270*/  @!P1 FMUL R15, R15, 16777216 ;  /* 0x4b8000000f0f9820 */ /* 0x000fcc0000400000 */
[----:B------:R-:W1:Y:S01]  /*0280*/  MUFU.RCP R15, R15 ;  /* 0x0000000f000f7308 */ /* 0x000e620000001000 */
[----:B------:R-:W-:Y:S01]  /*0290*/  FSEL R16, R16, 1, P0 ;  /* 0x3f80000010107808 */ /* 0x000fe20000000000 */
[--C-:B-----5:R-:W-:Y:S01]  /*02a0*/  FADD R4, R4, R11.reuse ;  /* 0x0000000b04047221 */ /* 0x120fe20000000000 */
[--C-:B------:R-:W-:Y:S01]  /*02b0*/  FADD R5, R5, R11.reuse ;  /* 0x0000000b05057221 */ /* 0x100fe20000000000 */
[--C-:B------:R-:W-:Y:S02]  /*02c0*/  FADD R6, R6, R11.reuse ;  /* 0x0000000b06067221 */ /* 0x100fe40000000000 */
[----:B------:R-:W-:Y:S01]  /*02d0*/  @!P1 FMUL R16, R16, 16777216 ;  /* 0x4b80000010109820 */ /* 0x000fe20000400000 */
[----:B------:R-:W-:Y:S01]  /*02e0*/  FADD R7, R7, R11 ;  /* 0x0000000b07077221 */ /* 0x000fe20000000000 */
[C---:B------:R-:W-:Y:S01]  /*02f0*/  FADD R11, -R14.reuse, R4 ;  /* 0x000000040e0b7221 */ /* 0x040fe20000000100 */
[C---:B------:R-:W-:Y:S02]  /*0300*/  FADD R17, -R14.reuse, R6 ;  /* 0x000000060e117221 */ /* 0x040fe40000000100 */
[C---:B------:R-:W-:Y:S01]  /*0310*/  FADD R19, -R14.reuse, R7 ;  /* 0x000000070e137221 */ /* 0x040fe20000000100 */
[----:B-1----:R-:W-:Y:S01]  /*0320*/  FMUL R16, R15, R16 ;  /* 0x000000100f107220 */ /* 0x002fe20000400000 */
[----:B------:R-:W-:-:S03]  /*0330*/  FADD R15, -R14, R5 ;  /* 0x000000050e0f7221 */ /* 0x000fc60000000100 */
[C---:B------:R-:W-:Y:S01]  /*0340*/  FMUL R11, R16.reuse, R11 ;  /* 0x0000000b100b7220 */ /* 0x040fe20000400000 */
[C---:B------:R-:W-:Y:S01]  /*0350*/  FMUL R14, R16.reuse, R15 ;  /* 0x0000000f100e7220 */ /* 0x040fe20000400000 */
[C---:B------:R-:W-:Y:S01]  /*0360*/  FMUL R10, R16.reuse, R17 ;  /* 0x00000011100a7220 */ /* 0x040fe20000400000 */
[----:B------:R-:W-:Y:S01]  /*0370*/  FMUL R16, R16, R19 ;  /* 0x0000001310107220 */ /* 0x000fe20000400000 */
[C-C-:B--2---:R-:W-:Y:S01]  /*0380*/  FFMA R11, R12.reuse, R11, R13.reuse ;  /* 0x0000000b0c0b7223 */ /* 0x144fe2000000000d */
[C-C-:B------:R-:W-:Y:S01]  /*0390*/  FFMA R14, R12.reuse, R14, R13.reuse ;  /* 0x0000000e0c0e7223 */ /* 0x140fe2000000000d */
[C-C-:B------:R-:W-:Y:S01]  /*03a0*/  FFMA R10, R12.reuse, R10, R13.reuse ;  /* 0x0000000a0c0a7223 */ /* 0x140fe2000000000d */
[----:B------:R-:W-:Y:S02]  /*03b0*/  FFMA R16, R12, R16, R13 ;  /* 0x000000100c107223 */ /* 0x000fe4000000000d */
[----:B------:R-:W-:Y:S02]  /*03c0*/  FSETP.GEU.AND P3, PT, R11, RZ, PT ;  /* 0x000000ff0b00720b */ /* 0x000fe40003f6e000 */
[----:B------:R-:W-:-:S02]  /*03d0*/  FSETP.GEU.AND P2, PT, R14, RZ, PT ;  /* 0x000000ff0e00720b */ /* 0x000fc40003f4e000 */
[----:B------:R-:W-:Y:S02]  /*03e0*/  FSETP.GEU.AND P1, PT, R10, RZ, PT ;  /* 0x000000ff0a00720b */ /* 0x000fe40003f2e000 */
[----:B------:R-:W-:Y:S01]  /*03f0*/  FSETP.GEU.AND P0, PT, R16, RZ, PT ;  /* 0x000000ff1000720b */ /* 0x000fe20003f0e000 */
[----:B0-----:R-:W-:Y:S01]  /*0400*/  IMAD.WIDE R12, R0, 0x4, R8 ;  /* 0x00000004000c7825 */ /* 0x001fe200078e0208 */
[----:B------:R-:W-:Y:S02]  /*0410*/  SEL R8, R11, RZ, P3 ;  /* 0x000000ff0b087207 */ /* 0x000fe40001800000 */
[----:B------:R-:W-:Y:S02]  /*0420*/  SEL R9, R14, RZ, P2 ;  /* 0x000000ff0e097207 */ /* 0x000fe40001000000 */
[----:B------:R-:W-:Y:S02]  /*0430*/  SEL R10, R10, RZ, P1 ;  /* 0x000000ff0a0a7207 */ /* 0x000fe40000800000 */
[----:B------:R-:W-:Y:S01]  /*0440*/  SEL R11, R16, RZ, P0 ;  /* 0x000000ff100b7207 */ /* 0x000fe20000000000 */
[----:B------:R-:W-:Y:S04]  /*0450*/  STG.E.128 desc[UR4][R2.64], R4 ;  /* 0x0000000402007986 */ /* 0x000fe8000c101d04 */
[----:B------:R-:W-:Y:S01]  /*0460*/  STG.E.128 desc[UR4][R12.64], R8 ;  /* 0x000000080c007986 */ /* 0x000fe2000c101d04 */
[----:B------:R-:W-:Y:S05]  /*0470*/  EXIT ;  /* 0x000000000000794d */ /* 0x000fea0003800000 */
.L_x_0:
[----:B------:R-:W-:-:S00]  /*0480*/  BRA `(.L_x_0) ;  /* 0xfffffffc00fc7947 */ /* 0x000fc0000383ffff */
[----:B------:R-:W-:-:S00]  /*0490*/  NOP ;  /* 0x0000000000007918 */ /* 0x000fc00000000000 */
        /* <DEDUP_REMOVED lines=14> */
.L_x_1:


//--------------------- .nv.global.init           --------------------------
	.section	.nv.global.init,"aw",@progbits
.nv.global.init:
	.type		_$_str,@object
	.size		_$_str,(_$_str_$_2 - _$_str)
_$_str:
        /*0000*/ 	.byte	0x5f, 0x5f, 0x43, 0x55, 0x44, 0x41, 0x5f, 0x46, 0x54, 0x5a, 0x00
	.type		_$_str_$_2,@object
	.size		_$_str_$_2,(.L_1 - _$_str_$_2)
_$_str_$_2:
        /*000b*/ 	.byte	0x5f, 0x5f, 0x43, 0x55, 0x44, 0x41, 0x5f, 0x50, 0x52, 0x45, 0x43, 0x5f, 0x53, 0x51, 0x52, 0x54
        /*001b*/ 	.byte	0x00
.L_1:


//--------------------- .nv.constant0.triton_poi_fused__native_batch_norm_legit_no_training_convolution_relu_5 --------------------------
	.section	.nv.constant0.triton_poi_fused__native_batch_norm_legit_no_training_convolution_relu_5,"a",@progbits
	.sectionflags	@""
	.align	4
.nv.constant0.triton_poi_fused__native_batch_norm_legit_no_training_convolution_relu_5:
	.zero		588
